//
// Generated by NVIDIA NVVM Compiler
//
// Compiler Build ID: CL-36424714
// Cuda compilation tools, release 13.0, V13.0.88
// Based on NVVM 20.0.0
//

.version 9.0
.target sm_100
.address_size 64

	// .globl	_Z9addKernelPiPKiii

.visible .entry _Z9addKernelPiPKiii(
	.param .u64 .ptr .align 1 _Z9addKernelPiPKiii_param_0,
	.param .u64 .ptr .align 1 _Z9addKernelPiPKiii_param_1,
	.param .u32 _Z9addKernelPiPKiii_param_2,
	.param .u32 _Z9addKernelPiPKiii_param_3
)
{
	.reg .pred 	%p<2>;
	.reg .b32 	%r<9>;
	.reg .b64 	%rd<8>;

	ld.param.u64 	%rd1, [_Z9addKernelPiPKiii_param_0];
	ld.param.u64 	%rd2, [_Z9addKernelPiPKiii_param_1];
	ld.param.u32 	%r2, [_Z9addKernelPiPKiii_param_2];
	ld.param.u32 	%r3, [_Z9addKernelPiPKiii_param_3];
	mov.u32 	%r4, %ctaid.x;
	mov.u32 	%r5, %ntid.x;
	mov.u32 	%r6, %tid.x;
	mad.lo.s32 	%r1, %r4, %r5, %r6;
	setp.ge.s32 	%p1, %r1, %r3;
	@%p1 bra 	$L__BB0_2;
	cvta.to.global.u64 	%rd3, %rd2;
	cvta.to.global.u64 	%rd4, %rd1;
	mul.wide.s32 	%rd5, %r1, 4;
	add.s64 	%rd6, %rd3, %rd5;
	ld.global.u32 	%r7, [%rd6];
	add.s32 	%r8, %r7, %r2;
	add.s64 	%rd7, %rd4, %rd5;
	st.global.u32 	[%rd7], %r8;
$L__BB0_2:
	ret;

}


// ===== COMPILED SASS (sm_100) =====

	.target	sm_100

	.elftype	@"ET_EXEC"


//--------------------- .note.nv.tkinfo           --------------------------
	.section	.note.nv.tkinfo,"",@"SHT_NOTE"
	.sectionflags	@"SHF_NOTE_NV_TKINFO"
	.tkinfo
        /*0018*/ 	.word	0x00000002
        /*0030*/ 	.string	""
        /*0030*/ 	.string	"ptxas"
        /*0030*/ 	.string	"Cuda compilation tools, release 13.0, V13.0.88"
        /*0030*/ 	.string	"Build cuda_13.0.r13.0/compiler.36424714_0"
        /*0030*/ 	.string	"-arch sm_100 -m 64 "



//--------------------- .note.nv.cuinfo           --------------------------
	.section	.note.nv.cuinfo,"",@"SHT_NOTE"
	.sectionflags	@"SHF_NOTE_NV_CUINFO"
        /*0018*/ 	.short	0x0002
        /*001a*/ 	.short	0x0064
        /*001c*/ 	.short	0x0082
	.zero		2


//--------------------- .nv.info                  --------------------------
	.section	.nv.info,"",@"SHT_CUDA_INFO"
	.align	4


	//----- nvinfo : EIATTR_REGCOUNT
	.align		4
        /*0000*/ 	.byte	0x04, 0x2f
        /*0002*/ 	.short	(.L_1 - .L_0)
	.align		4
.L_0:
        /*0004*/ 	.word	index@(_Z9addKernelPiPKiii)
        /*0008*/ 	.word	0x0000000a


	//----- nvinfo : EIATTR_FRAME_SIZE
	.align		4
.L_1:
        /*000c*/ 	.byte	0x04, 0x11
        /*000e*/ 	.short	(.L_3 - .L_2)
	.align		4
.L_2:
        /*0010*/ 	.word	index@(_Z9addKernelPiPKiii)
        /*0014*/ 	.word	0x00000000


	//----- nvinfo : EIATTR_MIN_STACK_SIZE
	.align		4
.L_3:
        /*0018*/ 	.byte	0x04, 0x12
        /*001a*/ 	.short	(.L_5 - .L_4)
	.align		4
.L_4:
        /*001c*/ 	.word	index@(_Z9addKernelPiPKiii)
        /*0020*/ 	.word	0x00000000
.L_5:


//--------------------- .nv.compat                --------------------------
	.section	.nv.compat,"",@"SHT_CUDA_COMPAT_INFO"
	.align	4
        /*0000*/ 	.byte	0x02, 0x09, 0x00, 0x00, 0x02, 0x02, 0x01, 0x00, 0x02, 0x05, 0x05, 0x00, 0x03, 0x07, 0x01, 0x01
        /*0010*/ 	.byte	0x02, 0x03, 0x00, 0x00, 0x02, 0x06, 0x01, 0x00, 0x04, 0x0b, 0x08, 0x00, 0x09, 0x00, 0x00, 0x00
        /*0020*/ 	.byte	0x00, 0x00, 0x00, 0x00


//--------------------- .nv.info._Z9addKernelPiPKiii --------------------------
	.section	.nv.info._Z9addKernelPiPKiii,"",@"SHT_CUDA_INFO"
	.sectionflags	@""
	.align	4


	//----- nvinfo : EIATTR_CUDA_API_VERSION
	.align		4
        /*0000*/ 	.byte	0x04, 0x37
        /*0002*/ 	.short	(.L_7 - .L_6)
.L_6:
        /*0004*/ 	.word	0x00000082


	//----- nvinfo : EIATTR_KPARAM_INFO
	.align		4
.L_7:
        /*0008*/ 	.byte	0x04, 0x17
        /*000a*/ 	.short	(.L_9 - .L_8)
.L_8:
        /*000c*/ 	.word	0x00000000
        /*0010*/ 	.short	0x0003
        /*0012*/ 	.short	0x0014
        /*0014*/ 	.byte	0x00, 0xf0, 0x11, 0x00


	//----- nvinfo : EIATTR_KPARAM_INFO
	.align		4
.L_9:
        /*0018*/ 	.byte	0x04, 0x17
        /*001a*/ 	.short	(.L_11 - .L_10)
.L_10:
        /*001c*/ 	.word	0x00000000
        /*0020*/ 	.short	0x0002
        /*0022*/ 	.short	0x0010
        /*0024*/ 	.byte	0x00, 0xf0, 0x11, 0x00


	//----- nvinfo : EIATTR_KPARAM_INFO
	.align		4
.L_11:
        /*0028*/ 	.byte	0x04, 0x17
        /*002a*/ 	.short	(.L_13 - .L_12)
.L_12:
        /*002c*/ 	.word	0x00000000
        /*0030*/ 	.short	0x0001
        /*0032*/ 	.short	0x0008
        /*0034*/ 	.byte	0x00, 0xf5, 0x21, 0x00


	//----- nvinfo : EIATTR_KPARAM_INFO
	.align		4
.L_13:
        /*0038*/ 	.byte	0x04, 0x17
        /*003a*/ 	.short	(.L_15 - .L_14)
.L_14:
        /*003c*/ 	.word	0x00000000
        /*0040*/ 	.short	0x0000
        /*0042*/ 	.short	0x0000
        /*0044*/ 	.byte	0x00, 0xf5, 0x21, 0x00


	//----- nvinfo : EIATTR_SPARSE_MMA_MASK
	.align		4
.L_15:
        /*0048*/ 	.byte	0x03, 0x50
        /*004a*/ 	.short	0x0000


	//----- nvinfo : EIATTR_MAXREG_COUNT
	.align		4
        /*004c*/ 	.byte	0x03, 0x1b
        /*004e*/ 	.short	0x00ff


	//----- nvinfo : EIATTR_MERCURY_ISA_VERSION
	.align		4
        /*0050*/ 	.byte	0x03, 0x5f
        /*0052*/ 	.short	0x0101


	//----- nvinfo : EIATTR_VRC_CTA_INIT_COUNT
	.align		4
        /*0054*/ 	.byte	0x02, 0x4a
	.zero		1
	.zero		1


	//----- nvinfo : EIATTR_EXIT_INSTR_OFFSETS
	.align		4
        /*0058*/ 	.byte	0x04, 0x1c
        /*005a*/ 	.short	(.L_17 - .L_16)


	//   ....[0]....
.L_16:
        /*005c*/ 	.word	0x00000070


	//   ....[1]....
        /*0060*/ 	.word	0x00000110


	//----- nvinfo : EIATTR_CBANK_PARAM_SIZE
	.align		4
.L_17:
        /*0064*/ 	.byte	0x03, 0x19
        /*0066*/ 	.short	0x0018


	//----- nvinfo : EIATTR_PARAM_CBANK
	.align		4
        /*0068*/ 	.byte	0x04, 0x0a
        /*006a*/ 	.short	(.L_19 - .L_18)
	.align		4
.L_18:
        /*006c*/ 	.word	index@(.nv.constant0._Z9addKernelPiPKiii)
        /*0070*/ 	.short	0x0380
        /*0072*/ 	.short	0x0018


	//----- nvinfo : EIATTR_SW_WAR
	.align		4
.L_19:
        /*0074*/ 	.byte	0x04, 0x36
        /*0076*/ 	.short	(.L_21 - .L_20)
.L_20:
        /*0078*/ 	.word	0x00000008
.L_21:


//--------------------- .nv.callgraph             --------------------------
	.section	.nv.callgraph,"",@"SHT_CUDA_CALLGRAPH"
	.align	4
	.sectionentsize	8
	.align		4
        /*0000*/ 	.word	0x00000000
	.align		4
        /*0004*/ 	.word	0xffffffff
	.align		4
        /*0008*/ 	.word	0x00000000
	.align		4
        /*000c*/ 	.word	0xfffffffe
	.align		4
        /*0010*/ 	.word	0x00000000
	.align		4
        /*0014*/ 	.word	0xfffffffd
	.align		4
        /*0018*/ 	.word	0x00000000
	.align		4
        /*001c*/ 	.word	0xfffffffc


//--------------------- .text._Z9addKernelPiPKiii --------------------------
	.section	.text._Z9addKernelPiPKiii,"ax",@progbits
	.align	128
        .global         _Z9addKernelPiPKiii
        .type           _Z9addKernelPiPKiii,@function
        .size           _Z9addKernelPiPKiii,(.L_x_1 - _Z9addKernelPiPKiii)
        .other          _Z9addKernelPiPKiii,@"STO_CUDA_ENTRY STV_DEFAULT"
_Z9addKernelPiPKiii:
.text._Z9addKernelPiPKiii:
[----:B------:R-:W-:Y:S01]  /*0000*/  LDC R1, c[0x0][0x37c] ;  /* 0x0000df00ff017b82 */ /* 0x000fe20000000800 */
[----:B------:R-:W0:Y:S07]  /*0010*/  S2R R0, SR_TID.X ;  /* 0x0000000000007919 */ /* 0x000e2e0000002100 */
[----:B------:R-:W0:Y:S01]  /*0020*/  S2UR UR4, SR_CTAID.X ;  /* 0x00000000000479c3 */ /* 0x000e220000002500 */
[----:B------:R-:W1:Y:S07]  /*0030*/  LDCU UR5, c[0x0][0x394] ;  /* 0x00007280ff0577ac */ /* 0x000e6e0008000800 */
[----:B------:R-:W0:Y:S02]  /*0040*/  LDC R7, c[0x0][0x360] ;  /* 0x0000d800ff077b82 */ /* 0x000e240000000800 */
[----:B0-----:R-:W-:-:S05]  /*0050*/  IMAD R7, R7, UR4, R0 ;  /* 0x0000000407077c24 */ /* 0x001fca000f8e0200 */
[----:B-1----:R-:W-:-:S13]  /*0060*/  ISETP.GE.AND P0, PT, R7, UR5, PT ;  /* 0x0000000507007c0c */ /* 0x002fda000bf06270 */
[----:B------:R-:W-:Y:S05]  /*0070*/  @P0 EXIT ;  /* 0x000000000000094d */ /* 0x000fea0003800000 */
[----:B------:R-:W0:Y:S01]  /*0080*/  LDC.64 R2, c[0x0][0x388] ;  /* 0x0000e200ff027b82 */ /* 0x000e220000000a00 */
[----:B------:R-:W1:Y:S01]  /*0090*/  LDCU.64 UR4, c[0x0][0x358] ;  /* 0x00006b00ff0477ac */ /* 0x000e620008000a00 */
[----:B------:R-:W2:Y:S06]  /*00a0*/  LDCU UR6, c[0x0][0x390] ;  /* 0x00007200ff0677ac */ /* 0x000eac0008000800 */
[----:B------:R-:W3:Y:S01]  /*00b0*/  LDC.64 R4, c[0x0][0x380] ;  /* 0x0000e000ff047b82 */ /* 0x000ee20000000a00 */
[----:B0-----:R-:W-:-:S06]  /*00c0*/  IMAD.WIDE R2, R7, 0x4, R2 ;  /* 0x0000000407027825 */ /* 0x001fcc00078e0202 */
[----:B-1----:R-:W2:Y:S01]  /*00d0*/  LDG.E R2, desc[UR4][R2.64] ;  /* 0x0000000402027981 */ /* 0x002ea2000c1e1900 */
[----:B---3--:R-:W-:Y:S01]  /*00e0*/  IMAD.WIDE R4, R7, 0x4, R4 ;  /* 0x0000000407047825 */ /* 0x008fe200078e0204 */
[----:B--2---:R-:W-:-:S05]  /*00f0*/  IADD3 R7, PT, PT, R2, UR6, RZ ;  /* 0x0000000602077c10 */ /* 0x004fca000fffe0ff */
[----:B------:R-:W-:Y:S01]  /*0100*/  STG.E desc[UR4][R4.64], R7 ;  /* 0x0000000704007986 */ /* 0x000fe2000c101904 */
[----:B------:R-:W-:Y:S05]  /*0110*/  EXIT ;  /* 0x000000000000794d */ /* 0x000fea0003800000 */
.L_x_0:
[----:B------:R-:W-:-:S00]  /*0120*/  BRA `(.L_x_0) ;  /* 0xfffffffc00fc7947 */ /* 0x000fc0000383ffff */
[----:B------:R-:W-:-:S00]  /*0130*/  NOP ;  /* 0x0000000000007918 */ /* 0x000fc00000000000 */
        /* <DEDUP_REMOVED lines=12> */
.L_x_1:


//--------------------- .nv.shared.reserved.0     --------------------------
	.section	.nv.shared.reserved.0,"aw",@nobits
	.weak		__nv_reservedSMEM_offset_0_alias
	.size		__nv_reservedSMEM_offset_0_alias, 0, 64
	.other		__nv_reservedSMEM_offset_0_alias,@"STO_CUDA_RESERVED_SHARED STV_DEFAULT"
__nv_reservedSMEM_offset_0_alias:
	.zero		0
	.zero		64


//--------------------- .nv.constant0._Z9addKernelPiPKiii --------------------------
	.section	.nv.constant0._Z9addKernelPiPKiii,"a",@progbits
	.sectionflags	@""
	.align	4
.nv.constant0._Z9addKernelPiPKiii:
	.zero		920


//--------------------- SYMBOLS --------------------------

	.type		.nv.reservedSmem.offset0,@object
	.size		.nv.reservedSmem.offset0,0x4
